//
// Generated by NVIDIA NVVM Compiler
//
// Compiler Build ID: CL-36424714
// Cuda compilation tools, release 13.0, V13.0.88
// Based on NVVM 20.0.0
//

.version 9.0
.target sm_100
.address_size 64

	// .globl	_Z17minDistanceKernelPiS_S_
// _ZZ17minDistanceKernelPiS_S_E6minVal has been demoted
// _ZZ17minDistanceKernelPiS_S_E6minIdx has been demoted

.visible .entry _Z17minDistanceKernelPiS_S_(
	.param .u64 .ptr .align 1 _Z17minDistanceKernelPiS_S__param_0,
	.param .u64 .ptr .align 1 _Z17minDistanceKernelPiS_S__param_1,
	.param .u64 .ptr .align 1 _Z17minDistanceKernelPiS_S__param_2
)
{
	.reg .pred 	%p<5>;
	.reg .b32 	%r<8>;
	.reg .b64 	%rd<11>;
	// demoted variable
	.shared .align 4 .u32 _ZZ17minDistanceKernelPiS_S_E6minVal;
	// demoted variable
	.shared .align 4 .u32 _ZZ17minDistanceKernelPiS_S_E6minIdx;
	ld.param.u64 	%rd1, [_Z17minDistanceKernelPiS_S__param_0];
	ld.param.u64 	%rd2, [_Z17minDistanceKernelPiS_S__param_1];
	ld.param.u64 	%rd3, [_Z17minDistanceKernelPiS_S__param_2];
	mov.u32 	%r1, %tid.x;
	setp.ne.s32 	%p1, %r1, 0;
	@%p1 bra 	$L__BB0_2;
	mov.b32 	%r3, 2147483647;
	st.shared.u32 	[_ZZ17minDistanceKernelPiS_S_E6minVal], %r3;
	mov.b32 	%r4, -1;
	st.shared.u32 	[_ZZ17minDistanceKernelPiS_S_E6minIdx], %r4;
$L__BB0_2:
	bar.sync 	0;
	cvta.to.global.u64 	%rd4, %rd2;
	mul.wide.u32 	%rd5, %r1, 4;
	add.s64 	%rd6, %rd4, %rd5;
	ld.global.u32 	%r5, [%rd6];
	setp.ne.s32 	%p2, %r5, 0;
	@%p2 bra 	$L__BB0_5;
	cvta.to.global.u64 	%rd7, %rd1;
	add.s64 	%rd9, %rd7, %rd5;
	ld.global.u32 	%r2, [%rd9];
	ld.shared.u32 	%r6, [_ZZ17minDistanceKernelPiS_S_E6minVal];
	setp.ge.s32 	%p3, %r2, %r6;
	@%p3 bra 	$L__BB0_5;
	st.shared.u32 	[_ZZ17minDistanceKernelPiS_S_E6minVal], %r2;
	st.shared.u32 	[_ZZ17minDistanceKernelPiS_S_E6minIdx], %r1;
$L__BB0_5:
	setp.ne.s32 	%p4, %r1, 0;
	bar.sync 	0;
	@%p4 bra 	$L__BB0_7;
	ld.shared.u32 	%r7, [_ZZ17minDistanceKernelPiS_S_E6minIdx];
	cvta.to.global.u64 	%rd10, %rd3;
	st.global.u32 	[%rd10], %r7;
$L__BB0_7:
	ret;

}
	// .globl	_Z15updateDistancesPiS_S_S_
.visible .entry _Z15updateDistancesPiS_S_S_(
	.param .u64 .ptr .align 1 _Z15updateDistancesPiS_S_S__param_0,
	.param .u64 .ptr .align 1 _Z15updateDistancesPiS_S_S__param_1,
	.param .u64 .ptr .align 1 _Z15updateDistancesPiS_S_S__param_2,
	.param .u64 .ptr .align 1 _Z15updateDistancesPiS_S_S__param_3
)
{
	.reg .pred 	%p<4>;
	.reg .b32 	%r<8>;
	.reg .b64 	%rd<13>;

	ld.param.u64 	%rd2, [_Z15updateDistancesPiS_S_S__param_0];
	ld.param.u64 	%rd3, [_Z15updateDistancesPiS_S_S__param_1];
	ld.param.u64 	%rd4, [_Z15updateDistancesPiS_S_S__param_3];
	cvta.to.global.u64 	%rd5, %rd4;
	mov.u32 	%r1, %tid.x;
	ld.global.u32 	%r2, [%rd5];
	setp.eq.s32 	%p1, %r2, -1;
	@%p1 bra 	$L__BB1_4;
	cvta.to.global.u64 	%rd6, %rd2;
	mad.lo.s32 	%r5, %r2, 6, %r1;
	mul.wide.s32 	%rd7, %r5, 4;
	add.s64 	%rd8, %rd6, %rd7;
	ld.global.u32 	%r3, [%rd8];
	setp.eq.s32 	%p2, %r3, 0;
	@%p2 bra 	$L__BB1_4;
	cvta.to.global.u64 	%rd9, %rd3;
	mul.wide.s32 	%rd10, %r2, 4;
	add.s64 	%rd11, %rd9, %rd10;
	ld.global.u32 	%r6, [%rd11];
	add.s32 	%r4, %r3, %r6;
	mul.wide.u32 	%rd12, %r1, 4;
	add.s64 	%rd1, %rd9, %rd12;
	ld.global.u32 	%r7, [%rd1];
	setp.ge.s32 	%p3, %r4, %r7;
	@%p3 bra 	$L__BB1_4;
	st.global.u32 	[%rd1], %r4;
$L__BB1_4:
	ret;

}


// ===== COMPILED SASS (sm_100) =====

	.target	sm_100

	.elftype	@"ET_EXEC"


//--------------------- .note.nv.tkinfo           --------------------------
	.section	.note.nv.tkinfo,"",@"SHT_NOTE"
	.sectionflags	@"SHF_NOTE_NV_TKINFO"
	.tkinfo
        /*0018*/ 	.word	0x00000002
        /*0030*/ 	.string	""
        /*0030*/ 	.string	"ptxas"
        /*0030*/ 	.string	"Cuda compilation tools, release 13.0, V13.0.88"
        /*0030*/ 	.string	"Build cuda_13.0.r13.0/compiler.36424714_0"
        /*0030*/ 	.string	"-arch sm_100 -m 64 "



//--------------------- .note.nv.cuinfo           --------------------------
	.section	.note.nv.cuinfo,"",@"SHT_NOTE"
	.sectionflags	@"SHF_NOTE_NV_CUINFO"
        /*0018*/ 	.short	0x0002
        /*001a*/ 	.short	0x0064
        /*001c*/ 	.short	0x0082
	.zero		2


//--------------------- .nv.info                  --------------------------
	.section	.nv.info,"",@"SHT_CUDA_INFO"
	.align	4


	//----- nvinfo : EIATTR_REGCOUNT
	.align		4
        /*0000*/ 	.byte	0x04, 0x2f
        /*0002*/ 	.short	(.L_1 - .L_0)
	.align		4
.L_0:
        /*0004*/ 	.word	index@(_Z17minDistanceKernelPiS_S_)
        /*0008*/ 	.word	0x0000000a


	//----- nvinfo : EIATTR_FRAME_SIZE
	.align		4
.L_1:
        /*000c*/ 	.byte	0x04, 0x11
        /*000e*/ 	.short	(.L_3 - .L_2)
	.align		4
.L_2:
        /*0010*/ 	.word	index@(_Z17minDistanceKernelPiS_S_)
        /*0014*/ 	.word	0x00000000


	//----- nvinfo : EIATTR_REGCOUNT
	.align		4
.L_3:
        /*0018*/ 	.byte	0x04, 0x2f
        /*001a*/ 	.short	(.L_5 - .L_4)
	.align		4
.L_4:
        /*001c*/ 	.word	index@(_Z15updateDistancesPiS_S_S_)
        /*0020*/ 	.word	0x0000000a


	//----- nvinfo : EIATTR_FRAME_SIZE
	.align		4
.L_5:
        /*0024*/ 	.byte	0x04, 0x11
        /*0026*/ 	.short	(.L_7 - .L_6)
	.align		4
.L_6:
        /*0028*/ 	.word	index@(_Z15updateDistancesPiS_S_S_)
        /*002c*/ 	.word	0x00000000


	//----- nvinfo : EIATTR_MIN_STACK_SIZE
	.align		4
.L_7:
        /*0030*/ 	.byte	0x04, 0x12
        /*0032*/ 	.short	(.L_9 - .L_8)
	.align		4
.L_8:
        /*0034*/ 	.word	index@(_Z15updateDistancesPiS_S_S_)
        /*0038*/ 	.word	0x00000000


	//----- nvinfo : EIATTR_MIN_STACK_SIZE
	.align		4
.L_9:
        /*003c*/ 	.byte	0x04, 0x12
        /*003e*/ 	.short	(.L_11 - .L_10)
	.align		4
.L_10:
        /*0040*/ 	.word	index@(_Z17minDistanceKernelPiS_S_)
        /*0044*/ 	.word	0x00000000
.L_11:


//--------------------- .nv.compat                --------------------------
	.section	.nv.compat,"",@"SHT_CUDA_COMPAT_INFO"
	.align	4
        /*0000*/ 	.byte	0x02, 0x09, 0x00, 0x00, 0x02, 0x02, 0x01, 0x00, 0x02, 0x05, 0x05, 0x00, 0x03, 0x07, 0x01, 0x01
        /*0010*/ 	.byte	0x02, 0x03, 0x00, 0x00, 0x02, 0x06, 0x01, 0x00, 0x04, 0x0b, 0x08, 0x00, 0x09, 0x00, 0x00, 0x00
        /*0020*/ 	.byte	0x00, 0x00, 0x00, 0x00


//--------------------- .nv.info._Z15updateDistancesPiS_S_S_ --------------------------
	.section	.nv.info._Z15updateDistancesPiS_S_S_,"",@"SHT_CUDA_INFO"
	.sectionflags	@""
	.align	4


	//----- nvinfo : EIATTR_CUDA_API_VERSION
	.align		4
        /*0000*/ 	.byte	0x04, 0x37
        /*0002*/ 	.short	(.L_13 - .L_12)
.L_12:
        /*0004*/ 	.word	0x00000082


	//----- nvinfo : EIATTR_KPARAM_INFO
	.align		4
.L_13:
        /*0008*/ 	.byte	0x04, 0x17
        /*000a*/ 	.short	(.L_15 - .L_14)
.L_14:
        /*000c*/ 	.word	0x00000000
        /*0010*/ 	.short	0x0003
        /*0012*/ 	.short	0x0018
        /*0014*/ 	.byte	0x00, 0xf5, 0x21, 0x00


	//----- nvinfo : EIATTR_KPARAM_INFO
	.align		4
.L_15:
        /*0018*/ 	.byte	0x04, 0x17
        /*001a*/ 	.short	(.L_17 - .L_16)
.L_16:
        /*001c*/ 	.word	0x00000000
        /*0020*/ 	.short	0x0002
        /*0022*/ 	.short	0x0010
        /*0024*/ 	.byte	0x00, 0xf5, 0x21, 0x00


	//----- nvinfo : EIATTR_KPARAM_INFO
	.align		4
.L_17:
        /*0028*/ 	.byte	0x04, 0x17
        /*002a*/ 	.short	(.L_19 - .L_18)
.L_18:
        /*002c*/ 	.word	0x00000000
        /*0030*/ 	.short	0x0001
        /*0032*/ 	.short	0x0008
        /*0034*/ 	.byte	0x00, 0xf5, 0x21, 0x00


	//----- nvinfo : EIATTR_KPARAM_INFO
	.align		4
.L_19:
        /*0038*/ 	.byte	0x04, 0x17
        /*003a*/ 	.short	(.L_21 - .L_20)
.L_20:
        /*003c*/ 	.word	0x00000000
        /*0040*/ 	.short	0x0000
        /*0042*/ 	.short	0x0000
        /*0044*/ 	.byte	0x00, 0xf5, 0x21, 0x00


	//----- nvinfo : EIATTR_SPARSE_MMA_MASK
	.align		4
.L_21:
        /*0048*/ 	.byte	0x03, 0x50
        /*004a*/ 	.short	0x0000


	//----- nvinfo : EIATTR_MAXREG_COUNT
	.align		4
        /*004c*/ 	.byte	0x03, 0x1b
        /*004e*/ 	.short	0x00ff


	//----- nvinfo : EIATTR_MERCURY_ISA_VERSION
	.align		4
        /*0050*/ 	.byte	0x03, 0x5f
        /*0052*/ 	.short	0x0101


	//----- nvinfo : EIATTR_VRC_CTA_INIT_COUNT
	.align		4
        /*0054*/ 	.byte	0x02, 0x4a
	.zero		1
	.zero		1


	//----- nvinfo : EIATTR_EXIT_INSTR_OFFSETS
	.align		4
        /*0058*/ 	.byte	0x04, 0x1c
        /*005a*/ 	.short	(.L_23 - .L_22)


	//   ....[0]....
.L_22:
        /*005c*/ 	.word	0x00000050


	//   ....[1]....
        /*0060*/ 	.word	0x000000c0


	//   ....[2]....
        /*0064*/ 	.word	0x00000140


	//   ....[3]....
        /*0068*/ 	.word	0x00000160


	//----- nvinfo : EIATTR_CBANK_PARAM_SIZE
	.align		4
.L_23:
        /*006c*/ 	.byte	0x03, 0x19
        /*006e*/ 	.short	0x0020


	//----- nvinfo : EIATTR_PARAM_CBANK
	.align		4
        /*0070*/ 	.byte	0x04, 0x0a
        /*0072*/ 	.short	(.L_25 - .L_24)
	.align		4
.L_24:
        /*0074*/ 	.word	index@(.nv.constant0._Z15updateDistancesPiS_S_S_)
        /*0078*/ 	.short	0x0380
        /*007a*/ 	.short	0x0020


	//----- nvinfo : EIATTR_SW_WAR
	.align		4
.L_25:
        /*007c*/ 	.byte	0x04, 0x36
        /*007e*/ 	.short	(.L_27 - .L_26)
.L_26:
        /*0080*/ 	.word	0x00000008
.L_27:


//--------------------- .nv.info._Z17minDistanceKernelPiS_S_ --------------------------
	.section	.nv.info._Z17minDistanceKernelPiS_S_,"",@"SHT_CUDA_INFO"
	.sectionflags	@""
	.align	4


	//----- nvinfo : EIATTR_CUDA_API_VERSION
	.align		4
        /*0000*/ 	.byte	0x04, 0x37
        /*0002*/ 	.short	(.L_29 - .L_28)
.L_28:
        /*0004*/ 	.word	0x00000082


	//----- nvinfo : EIATTR_KPARAM_INFO
	.align		4
.L_29:
        /*0008*/ 	.byte	0x04, 0x17
        /*000a*/ 	.short	(.L_31 - .L_30)
.L_30:
        /*000c*/ 	.word	0x00000000
        /*0010*/ 	.short	0x0002
        /*0012*/ 	.short	0x0010
        /*0014*/ 	.byte	0x00, 0xf5, 0x21, 0x00


	//----- nvinfo : EIATTR_KPARAM_INFO
	.align		4
.L_31:
        /*0018*/ 	.byte	0x04, 0x17
        /*001a*/ 	.short	(.L_33 - .L_32)
.L_32:
        /*001c*/ 	.word	0x00000000
        /*0020*/ 	.short	0x0001
        /*0022*/ 	.short	0x0008
        /*0024*/ 	.byte	0x00, 0xf5, 0x21, 0x00


	//----- nvinfo : EIATTR_KPARAM_INFO
	.align		4
.L_33:
        /*0028*/ 	.byte	0x04, 0x17
        /*002a*/ 	.short	(.L_35 - .L_34)
.L_34:
        /*002c*/ 	.word	0x00000000
        /*0030*/ 	.short	0x0000
        /*0032*/ 	.short	0x0000
        /*0034*/ 	.byte	0x00, 0xf5, 0x21, 0x00


	//----- nvinfo : EIATTR_SPARSE_MMA_MASK
	.align		4
.L_35:
        /*0038*/ 	.byte	0x03, 0x50
        /*003a*/ 	.short	0x0000


	//----- nvinfo : EIATTR_MAXREG_COUNT
	.align		4
        /*003c*/ 	.byte	0x03, 0x1b
        /*003e*/ 	.short	0x00ff


	//----- nvinfo : EIATTR_NUM_BARRIERS
	.align		4
        /*0040*/ 	.byte	0x02, 0x4c
        /*0042*/ 	.byte	0x01
	.zero		1


	//----- nvinfo : EIATTR_MERCURY_ISA_VERSION
	.align		4
        /*0044*/ 	.byte	0x03, 0x5f
        /*0046*/ 	.short	0x0101


	//----- nvinfo : EIATTR_VRC_CTA_INIT_COUNT
	.align		4
        /*0048*/ 	.byte	0x02, 0x4a
	.zero		1
	.zero		1


	//----- nvinfo : EIATTR_EXIT_INSTR_OFFSETS
	.align		4
        /*004c*/ 	.byte	0x04, 0x1c
        /*004e*/ 	.short	(.L_37 - .L_36)


	//   ....[0]....
.L_36:
        /*0050*/ 	.word	0x000001c0


	//   ....[1]....
        /*0054*/ 	.word	0x00000230


	//----- nvinfo : EIATTR_CRS_STACK_SIZE
	.align		4
.L_37:
        /*0058*/ 	.byte	0x04, 0x1e
        /*005a*/ 	.short	(.L_39 - .L_38)
.L_38:
        /*005c*/ 	.word	0x00000000


	//----- nvinfo : EIATTR_CBANK_PARAM_SIZE
	.align		4
.L_39:
        /*0060*/ 	.byte	0x03, 0x19
        /*0062*/ 	.short	0x0018


	//----- nvinfo : EIATTR_PARAM_CBANK
	.align		4
        /*0064*/ 	.byte	0x04, 0x0a
        /*0066*/ 	.short	(.L_41 - .L_40)
	.align		4
.L_40:
        /*0068*/ 	.word	index@(.nv.constant0._Z17minDistanceKernelPiS_S_)
        /*006c*/ 	.short	0x0380
        /*006e*/ 	.short	0x0018


	//----- nvinfo : EIATTR_SW_WAR
	.align		4
.L_41:
        /*0070*/ 	.byte	0x04, 0x36
        /*0072*/ 	.short	(.L_43 - .L_42)
.L_42:
        /*0074*/ 	.word	0x00000008
.L_43:


//--------------------- .nv.callgraph             --------------------------
	.section	.nv.callgraph,"",@"SHT_CUDA_CALLGRAPH"
	.align	4
	.sectionentsize	8
	.align		4
        /*0000*/ 	.word	0x00000000
	.align		4
        /*0004*/ 	.word	0xffffffff
	.align		4
        /*0008*/ 	.word	0x00000000
	.align		4
        /*000c*/ 	.word	0xfffffffe
	.align		4
        /*0010*/ 	.word	0x00000000
	.align		4
        /*0014*/ 	.word	0xfffffffd
	.align		4
        /*0018*/ 	.word	0x00000000
	.align		4
        /*001c*/ 	.word	0xfffffffc


//--------------------- .text._Z15updateDistancesPiS_S_S_ --------------------------
	.section	.text._Z15updateDistancesPiS_S_S_,"ax",@progbits
	.align	128
        .global         _Z15updateDistancesPiS_S_S_
        .type           _Z15updateDistancesPiS_S_S_,@function
        .size           _Z15updateDistancesPiS_S_S_,(.L_x_4 - _Z15updateDistancesPiS_S_S_)
        .other          _Z15updateDistancesPiS_S_S_,@"STO_CUDA_ENTRY STV_DEFAULT"
_Z15updateDistancesPiS_S_S_:
.text._Z15updateDistancesPiS_S_S_:
[----:B------:R-:W-:Y:S08]  /*0000*/  LDC R1, c[0x0][0x37c] ;  /* 0x0000df00ff017b82 */ /* 0x000ff00000000800 */
[----:B------:R-:W0:Y:S01]  /*0010*/  LDC.64 R2, c[0x0][0x398] ;  /* 0x0000e600ff027b82 */ /* 0x000e220000000a00 */
[----:B------:R-:W0:Y:S02]  /*0020*/  LDCU.64 UR4, c[0x0][0x358] ;  /* 0x00006b00ff0477ac */ /* 0x000e240008000a00 */
[----:B0-----:R-:W2:Y:S02]  /*0030*/  LDG.E R7, desc[UR4][R2.64] ;  /* 0x0000000402077981 */ /* 0x001ea4000c1e1900 */
[----:B--2---:R-:W-:-:S13]  /*0040*/  ISETP.NE.AND P0, PT, R7, -0x1, PT ;  /* 0xffffffff0700780c */ /* 0x004fda0003f05270 */
[----:B------:R-:W-:Y:S05]  /*0050*/  @!P0 EXIT ;  /* 0x000000000000894d */ /* 0x000fea0003800000 */
[----:B------:R-:W0:Y:S01]  /*0060*/  S2R R6, SR_TID.X ;  /* 0x0000000000067919 */ /* 0x000e220000002100 */
[----:B------:R-:W1:Y:S01]  /*0070*/  LDC.64 R2, c[0x0][0x380] ;  /* 0x0000e000ff027b82 */ /* 0x000e620000000a00 */
[----:B0-----:R-:W-:-:S04]  /*0080*/  IMAD R5, R7, 0x6, R6 ;  /* 0x0000000607057824 */ /* 0x001fc800078e0206 */
[----:B-1----:R-:W-:-:S05]  /*0090*/  IMAD.WIDE R2, R5, 0x4, R2 ;  /* 0x0000000405027825 */ /* 0x002fca00078e0202 */
[----:B------:R-:W2:Y:S02]  /*00a0*/  LDG.E R0, desc[UR4][R2.64] ;  /* 0x0000000402007981 */ /* 0x000ea4000c1e1900 */
[----:B--2---:R-:W-:-:S13]  /*00b0*/  ISETP.NE.AND P0, PT, R0, RZ, PT ;  /* 0x000000ff0000720c */ /* 0x004fda0003f05270 */
[----:B------:R-:W-:Y:S05]  /*00c0*/  @!P0 EXIT ;  /* 0x000000000000894d */ /* 0x000fea0003800000 */
[----:B------:R-:W0:Y:S02]  /*00d0*/  LDC.64 R4, c[0x0][0x388] ;  /* 0x0000e200ff047b82 */ /* 0x000e240000000a00 */
[----:B0-----:R-:W-:-:S04]  /*00e0*/  IMAD.WIDE R2, R7, 0x4, R4 ;  /* 0x0000000407027825 */ /* 0x001fc800078e0204 */
[----:B------:R-:W-:Y:S02]  /*00f0*/  IMAD.WIDE.U32 R4, R6, 0x4, R4 ;  /* 0x0000000406047825 */ /* 0x000fe400078e0004 */
[----:B------:R-:W2:Y:S04]  /*0100*/  LDG.E R3, desc[UR4][R2.64] ;  /* 0x0000000402037981 */ /* 0x000ea8000c1e1900 */
[----:B------:R-:W3:Y:S01]  /*0110*/  LDG.E R6, desc[UR4][R4.64] ;  /* 0x0000000404067981 */ /* 0x000ee2000c1e1900 */
[----:B--2---:R-:W-:-:S04]  /*0120*/  IADD3 R7, PT, PT, R0, R3, RZ ;  /* 0x0000000300077210 */ /* 0x004fc80007ffe0ff */
[----:B---3--:R-:W-:-:S13]  /*0130*/  ISETP.GE.AND P0, PT, R7, R6, PT ;  /* 0x000000060700720c */ /* 0x008fda0003f06270 */
[----:B------:R-:W-:Y:S05]  /*0140*/  @P0 EXIT ;  /* 0x000000000000094d */ /* 0x000fea0003800000 */
[----:B------:R-:W-:Y:S01]  /*0150*/  STG.E desc[UR4][R4.64], R7 ;  /* 0x0000000704007986 */ /* 0x000fe2000c101904 */
[----:B------:R-:W-:Y:S05]  /*0160*/  EXIT ;  /* 0x000000000000794d */ /* 0x000fea0003800000 */
.L_x_0:
[----:B------:R-:W-:-:S00]  /*0170*/  BRA `(.L_x_0) ;  /* 0xfffffffc00fc7947 */ /* 0x000fc0000383ffff */
[----:B------:R-:W-:-:S00]  /*0180*/  NOP ;  /* 0x0000000000007918 */ /* 0x000fc00000000000 */
[----:B------:R-:W-:-:S00]  /*0190*/  NOP ;  /* 0x0000000000007918 */ /* 0x000fc00000000000 */
[----:B------:R-:W-:-:S00]  /*01a0*/  NOP ;  /* 0x0000000000007918 */ /* 0x000fc00000000000 */
[----:B------:R-:W-:-:S00]  /*01b0*/  NOP ;  /* 0x0000000000007918 */ /* 0x000fc00000000000 */
[----:B------:R-:W-:-:S00]  /*01c0*/  NOP ;  /* 0x0000000000007918 */ /* 0x000fc00000000000 */
[----:B------:R-:W-:-:S00]  /*01d0*/  NOP ;  /* 0x0000000000007918 */ /* 0x000fc00000000000 */
[----:B------:R-:W-:-:S00]  /*01e0*/  NOP ;  /* 0x0000000000007918 */ /* 0x000fc00000000000 */
[----:B------:R-:W-:-:S00]  /*01f0*/  NOP ;  /* 0x0000000000007918 */ /* 0x000fc00000000000 */
.L_x_4:


//--------------------- .text._Z17minDistanceKernelPiS_S_ --------------------------
	.section	.text._Z17minDistanceKernelPiS_S_,"ax",@progbits
	.align	128
        .global         _Z17minDistanceKernelPiS_S_
        .type           _Z17minDistanceKernelPiS_S_,@function
        .size           _Z17minDistanceKernelPiS_S_,(.L_x_5 - _Z17minDistanceKernelPiS_S_)
        .other          _Z17minDistanceKernelPiS_S_,@"STO_CUDA_ENTRY STV_DEFAULT"
_Z17minDistanceKernelPiS_S_:
.text._Z17minDistanceKernelPiS_S_:
[----:B------:R-:W-:Y:S01]  /*0000*/  LDC R1, c[0x0][0x37c] ;  /* 0x0000df00ff017b82 */ /* 0x000fe20000000800 */
[----:B------:R-:W0:Y:S07]  /*0010*/  S2R R5, SR_TID.X ;  /* 0x0000000000057919 */ /* 0x000e2e0000002100 */
[----:B------:R-:W1:Y:S01]  /*0020*/  LDC.64 R2, c[0x0][0x388] ;  /* 0x0000e200ff027b82 */ /* 0x000e620000000a00 */
[----:B------:R-:W2:Y:S01]  /*0030*/  LDCU.64 UR6, c[0x0][0x358] ;  /* 0x00006b00ff0677ac */ /* 0x000ea20008000a00 */
[C---:B0-----:R-:W-:Y:S01]  /*0040*/  ISETP.NE.AND P0, PT, R5.reuse, RZ, PT ;  /* 0x000000ff0500720c */ /* 0x041fe20003f05270 */
[----:B-1----:R-:W-:-:S12]  /*0050*/  IMAD.WIDE.U32 R2, R5, 0x4, R2 ;  /* 0x0000000405027825 */ /* 0x002fd800078e0002 */
[----:B------:R-:W0:Y:S01]  /*0060*/  @!P0 S2R R7, SR_CgaCtaId ;  /* 0x0000000000078919 */ /* 0x000e220000008800 */
[----:B------:R-:W-:Y:S01]  /*0070*/  @!P0 MOV R0, 0x400 ;  /* 0x0000040000008802 */ /* 0x000fe20000000f00 */
[----:B------:R-:W-:-:S03]  /*0080*/  @!P0 IMAD.MOV.U32 R6, RZ, RZ, 0x7fffffff ;  /* 0x7fffffffff068424 */ /* 0x000fc600078e00ff */
[----:B0-----:R-:W-:Y:S01]  /*0090*/  @!P0 LEA R0, R7, R0, 0x18 ;  /* 0x0000000007008211 */ /* 0x001fe200078ec0ff */
[----:B------:R-:W-:-:S05]  /*00a0*/  @!P0 IMAD.MOV.U32 R7, RZ, RZ, -0x1 ;  /* 0xffffffffff078424 */ /* 0x000fca00078e00ff */
[----:B------:R0:W-:Y:S01]  /*00b0*/  @!P0 STS.64 [R0], R6 ;  /* 0x0000000600008388 */ /* 0x0001e20000000a00 */
[----:B------:R-:W-:Y:S06]  /*00c0*/  BAR.SYNC.DEFER_BLOCKING 0x0 ;  /* 0x0000000000007b1d */ /* 0x000fec0000010000 */
[----:B--2---:R-:W2:Y:S01]  /*00d0*/  LDG.E R2, desc[UR6][R2.64] ;  /* 0x0000000602027981 */ /* 0x004ea2000c1e1900 */
[----:B------:R-:W-:Y:S01]  /*00e0*/  BSSY.RECONVERGENT B0, `(.L_x_1) ;  /* 0x000000c000007945 */ /* 0x000fe20003800200 */
[----:B--2---:R-:W-:-:S13]  /*00f0*/  ISETP.NE.AND P1, PT, R2, RZ, PT ;  /* 0x000000ff0200720c */ /* 0x004fda0003f25270 */
[----:B0-----:R-:W-:Y:S05]  /*0100*/  @P1 BRA `(.L_x_2) ;  /* 0x0000000000241947 */ /* 0x001fea0003800000 */
[----:B------:R-:W0:Y:S02]  /*0110*/  LDC.64 R2, c[0x0][0x380] ;  /* 0x0000e000ff027b82 */ /* 0x000e240000000a00 */
[----:B0-----:R-:W-:-:S05]  /*0120*/  IMAD.WIDE.U32 R2, R5, 0x4, R2 ;  /* 0x0000000405027825 */ /* 0x001fca00078e0002 */
[----:B------:R-:W2:Y:S01]  /*0130*/  LDG.E R4, desc[UR6][R2.64] ;  /* 0x0000000602047981 */ /* 0x000ea2000c1e1900 */
[----:B------:R-:W0:Y:S01]  /*0140*/  S2UR UR5, SR_CgaCtaId ;  /* 0x00000000000579c3 */ /* 0x000e220000008800 */
[----:B------:R-:W-:Y:S02]  /*0150*/  UMOV UR4, 0x400 ;  /* 0x0000040000047882 */ /* 0x000fe40000000000 */
[----:B0-----:R-:W-:-:S09]  /*0160*/  ULEA UR4, UR5, UR4, 0x18 ;  /* 0x0000000405047291 */ /* 0x001fd2000f8ec0ff */
[----:B------:R-:W2:Y:S02]  /*0170*/  LDS R7, [UR4] ;  /* 0x00000004ff077984 */ /* 0x000ea40008000800 */
[----:B--2---:R-:W-:-:S13]  /*0180*/  ISETP.GE.AND P1, PT, R4, R7, PT ;  /* 0x000000070400720c */ /* 0x004fda0003f26270 */
[----:B------:R0:W-:Y:S02]  /*0190*/  @!P1 STS.64 [UR4], R4 ;  /* 0x00000004ff009988 */ /* 0x0001e40008000a04 */
.L_x_2:
[----:B------:R-:W-:Y:S05]  /*01a0*/  BSYNC.RECONVERGENT B0 ;  /* 0x0000000000007941 */ /* 0x000fea0003800200 */
.L_x_1:
[----:B------:R-:W-:Y:S06]  /*01b0*/  BAR.SYNC.DEFER_BLOCKING 0x0 ;  /* 0x0000000000007b1d */ /* 0x000fec0000010000 */
[----:B------:R-:W-:Y:S05]  /*01c0*/  @P0 EXIT ;  /* 0x000000000000094d */ /* 0x000fea0003800000 */
[----:B------:R-:W1:Y:S01]  /*01d0*/  S2UR UR5, SR_CgaCtaId ;  /* 0x00000000000579c3 */ /* 0x000e620000008800 */
[----:B------:R-:W-:-:S07]  /*01e0*/  UMOV UR4, 0x400 ;  /* 0x0000040000047882 */ /* 0x000fce0000000000 */
[----:B------:R-:W2:Y:S01]  /*01f0*/  LDC.64 R2, c[0x0][0x390] ;  /* 0x0000e400ff027b82 */ /* 0x000ea20000000a00 */
[----:B-1----:R-:W-:-:S09]  /*0200*/  ULEA UR4, UR5, UR4, 0x18 ;  /* 0x0000000405047291 */ /* 0x002fd2000f8ec0ff */
[----:B0-----:R-:W2:Y:S04]  /*0210*/  LDS R5, [UR4+0x4] ;  /* 0x00000404ff057984 */ /* 0x001ea80008000800 */
[----:B--2---:R-:W-:Y:S01]  /*0220*/  STG.E desc[UR6][R2.64], R5 ;  /* 0x0000000502007986 */ /* 0x004fe2000c101906 */
[----:B------:R-:W-:Y:S05]  /*0230*/  EXIT ;  /* 0x000000000000794d */ /* 0x000fea0003800000 */
.L_x_3:
        /* <DEDUP_REMOVED lines=12> */
.L_x_5:


//--------------------- .nv.shared.reserved.0     --------------------------
	.section	.nv.shared.reserved.0,"aw",@nobits
	.weak		__nv_reservedSMEM_offset_0_alias
	.size		__nv_reservedSMEM_offset_0_alias, 0, 64
	.other		__nv_reservedSMEM_offset_0_alias,@"STO_CUDA_RESERVED_SHARED STV_DEFAULT"
__nv_reservedSMEM_offset_0_alias:
	.zero		0
	.zero		64


//--------------------- .nv.shared._Z17minDistanceKernelPiS_S_ --------------------------
	.section	.nv.shared._Z17minDistanceKernelPiS_S_,"aw",@nobits
	.sectionflags	@""
	.align	4
.nv.shared._Z17minDistanceKernelPiS_S_:
	.zero		1032


//--------------------- .nv.constant0._Z15updateDistancesPiS_S_S_ --------------------------
	.section	.nv.constant0._Z15updateDistancesPiS_S_S_,"a",@progbits
	.sectionflags	@""
	.align	4
.nv.constant0._Z15updateDistancesPiS_S_S_:
	.zero		928


//--------------------- .nv.constant0._Z17minDistanceKernelPiS_S_ --------------------------
	.section	.nv.constant0._Z17minDistanceKernelPiS_S_,"a",@progbits
	.sectionflags	@""
	.align	4
.nv.constant0._Z17minDistanceKernelPiS_S_:
	.zero		920


//--------------------- SYMBOLS --------------------------

	.type		.nv.reservedSmem.offset0,@object
	.size		.nv.reservedSmem.offset0,0x4
	.type		.nv.reservedSmem.cap,@object
	.size		.nv.reservedSmem.cap,0x4
